//
// Generated by NVIDIA NVVM Compiler
//
// Compiler Build ID: CL-36424714
// Cuda compilation tools, release 13.0, V13.0.88
// Based on NVVM 20.0.0
//

.version 9.0
.target sm_100
.address_size 64

	// .globl	_Z9incrementPi
.global .align 1 .b8 _ZN34_INTERNAL_f3f4f6ff_4_k_cu_4fbfaf734cuda3std3__45__cpo5beginE[1];
.global .align 1 .b8 _ZN34_INTERNAL_f3f4f6ff_4_k_cu_4fbfaf734cuda3std3__45__cpo3endE[1];
.global .align 1 .b8 _ZN34_INTERNAL_f3f4f6ff_4_k_cu_4fbfaf734cuda3std3__45__cpo6cbeginE[1];
.global .align 1 .b8 _ZN34_INTERNAL_f3f4f6ff_4_k_cu_4fbfaf734cuda3std3__45__cpo4cendE[1];
.global .align 1 .b8 _ZN34_INTERNAL_f3f4f6ff_4_k_cu_4fbfaf734cuda3std3__45__cpo6rbeginE[1];
.global .align 1 .b8 _ZN34_INTERNAL_f3f4f6ff_4_k_cu_4fbfaf734cuda3std3__45__cpo4rendE[1];
.global .align 1 .b8 _ZN34_INTERNAL_f3f4f6ff_4_k_cu_4fbfaf734cuda3std3__45__cpo7crbeginE[1];
.global .align 1 .b8 _ZN34_INTERNAL_f3f4f6ff_4_k_cu_4fbfaf734cuda3std3__45__cpo5crendE[1];
.global .align 1 .b8 _ZN34_INTERNAL_f3f4f6ff_4_k_cu_4fbfaf734cuda3std3__436_GLOBAL__N__f3f4f6ff_4_k_cu_4fbfaf736ignoreE[1];
.global .align 1 .b8 _ZN34_INTERNAL_f3f4f6ff_4_k_cu_4fbfaf734cuda3std3__419piecewise_constructE[1];
.global .align 1 .b8 _ZN34_INTERNAL_f3f4f6ff_4_k_cu_4fbfaf734cuda3std3__48in_placeE[1];
.global .align 1 .b8 _ZN34_INTERNAL_f3f4f6ff_4_k_cu_4fbfaf734cuda3std3__420unreachable_sentinelE[1];
.global .align 1 .b8 _ZN34_INTERNAL_f3f4f6ff_4_k_cu_4fbfaf734cuda3std3__47nulloptE[1];
.global .align 1 .b8 _ZN34_INTERNAL_f3f4f6ff_4_k_cu_4fbfaf734cuda3std3__48unexpectE[1];
.global .align 1 .b8 _ZN34_INTERNAL_f3f4f6ff_4_k_cu_4fbfaf734cuda3std6ranges3__45__cpo4swapE[1];
.global .align 1 .b8 _ZN34_INTERNAL_f3f4f6ff_4_k_cu_4fbfaf734cuda3std6ranges3__45__cpo9iter_moveE[1];
.global .align 1 .b8 _ZN34_INTERNAL_f3f4f6ff_4_k_cu_4fbfaf734cuda3std6ranges3__45__cpo5beginE[1];
.global .align 1 .b8 _ZN34_INTERNAL_f3f4f6ff_4_k_cu_4fbfaf734cuda3std6ranges3__45__cpo3endE[1];
.global .align 1 .b8 _ZN34_INTERNAL_f3f4f6ff_4_k_cu_4fbfaf734cuda3std6ranges3__45__cpo6cbeginE[1];
.global .align 1 .b8 _ZN34_INTERNAL_f3f4f6ff_4_k_cu_4fbfaf734cuda3std6ranges3__45__cpo4cendE[1];
.global .align 1 .b8 _ZN34_INTERNAL_f3f4f6ff_4_k_cu_4fbfaf734cuda3std6ranges3__45__cpo7advanceE[1];
.global .align 1 .b8 _ZN34_INTERNAL_f3f4f6ff_4_k_cu_4fbfaf734cuda3std6ranges3__45__cpo9iter_swapE[1];
.global .align 1 .b8 _ZN34_INTERNAL_f3f4f6ff_4_k_cu_4fbfaf734cuda3std6ranges3__45__cpo4nextE[1];
.global .align 1 .b8 _ZN34_INTERNAL_f3f4f6ff_4_k_cu_4fbfaf734cuda3std6ranges3__45__cpo4prevE[1];
.global .align 1 .b8 _ZN34_INTERNAL_f3f4f6ff_4_k_cu_4fbfaf734cuda3std6ranges3__45__cpo4dataE[1];
.global .align 1 .b8 _ZN34_INTERNAL_f3f4f6ff_4_k_cu_4fbfaf734cuda3std6ranges3__45__cpo5cdataE[1];
.global .align 1 .b8 _ZN34_INTERNAL_f3f4f6ff_4_k_cu_4fbfaf734cuda3std6ranges3__45__cpo4sizeE[1];
.global .align 1 .b8 _ZN34_INTERNAL_f3f4f6ff_4_k_cu_4fbfaf734cuda3std6ranges3__45__cpo5ssizeE[1];
.global .align 1 .b8 _ZN34_INTERNAL_f3f4f6ff_4_k_cu_4fbfaf734cuda3std6ranges3__45__cpo8distanceE[1];
.global .align 1 .b8 _ZN34_INTERNAL_f3f4f6ff_4_k_cu_4fbfaf736thrust24THRUST_300001_SM_1000_NS8cuda_cub3parE[1];
.global .align 1 .b8 _ZN34_INTERNAL_f3f4f6ff_4_k_cu_4fbfaf736thrust24THRUST_300001_SM_1000_NS8cuda_cub10par_nosyncE[1];
.global .align 1 .b8 _ZN34_INTERNAL_f3f4f6ff_4_k_cu_4fbfaf736thrust24THRUST_300001_SM_1000_NS6system6detail10sequential3seqE[1];
.global .align 1 .b8 _ZN34_INTERNAL_f3f4f6ff_4_k_cu_4fbfaf736thrust24THRUST_300001_SM_1000_NS12placeholders2_1E[1];
.global .align 1 .b8 _ZN34_INTERNAL_f3f4f6ff_4_k_cu_4fbfaf736thrust24THRUST_300001_SM_1000_NS12placeholders2_2E[1];
.global .align 1 .b8 _ZN34_INTERNAL_f3f4f6ff_4_k_cu_4fbfaf736thrust24THRUST_300001_SM_1000_NS12placeholders2_3E[1];
.global .align 1 .b8 _ZN34_INTERNAL_f3f4f6ff_4_k_cu_4fbfaf736thrust24THRUST_300001_SM_1000_NS12placeholders2_4E[1];
.global .align 1 .b8 _ZN34_INTERNAL_f3f4f6ff_4_k_cu_4fbfaf736thrust24THRUST_300001_SM_1000_NS12placeholders2_5E[1];
.global .align 1 .b8 _ZN34_INTERNAL_f3f4f6ff_4_k_cu_4fbfaf736thrust24THRUST_300001_SM_1000_NS12placeholders2_6E[1];
.global .align 1 .b8 _ZN34_INTERNAL_f3f4f6ff_4_k_cu_4fbfaf736thrust24THRUST_300001_SM_1000_NS12placeholders2_7E[1];
.global .align 1 .b8 _ZN34_INTERNAL_f3f4f6ff_4_k_cu_4fbfaf736thrust24THRUST_300001_SM_1000_NS12placeholders2_8E[1];
.global .align 1 .b8 _ZN34_INTERNAL_f3f4f6ff_4_k_cu_4fbfaf736thrust24THRUST_300001_SM_1000_NS12placeholders2_9E[1];
.global .align 1 .b8 _ZN34_INTERNAL_f3f4f6ff_4_k_cu_4fbfaf736thrust24THRUST_300001_SM_1000_NS12placeholders3_10E[1];
.global .align 1 .b8 _ZN34_INTERNAL_f3f4f6ff_4_k_cu_4fbfaf736thrust24THRUST_300001_SM_1000_NS3seqE[1];

.visible .entry _Z9incrementPi(
	.param .u64 .ptr .align 1 _Z9incrementPi_param_0
)
{
	.reg .b32 	%r<3>;
	.reg .b64 	%rd<3>;

	ld.param.u64 	%rd1, [_Z9incrementPi_param_0];
	cvta.to.global.u64 	%rd2, %rd1;
	ld.global.u32 	%r1, [%rd2];
	add.s32 	%r2, %r1, 1;
	st.global.u32 	[%rd2], %r2;
	ret;

}
	// .globl	_Z12at_incrementPi
.visible .entry _Z12at_incrementPi(
	.param .u64 .ptr .align 1 _Z12at_incrementPi_param_0
)
{
	.reg .b32 	%r<2>;
	.reg .b64 	%rd<3>;

	ld.param.u64 	%rd1, [_Z12at_incrementPi_param_0];
	cvta.to.global.u64 	%rd2, %rd1;
	atom.global.add.u32 	%r1, [%rd2], 1;
	ret;

}
	// .globl	_ZN3cub18CUB_300001_SM_10006detail11EmptyKernelIvEEvv
.visible .entry _ZN3cub18CUB_300001_SM_10006detail11EmptyKernelIvEEvv()
{


	ret;

}
	// .globl	_ZN3cub18CUB_300001_SM_10006detail8for_each13static_kernelINS2_12policy_hub_t12policy_500_tEmN6thrust24THRUST_300001_SM_1000_NS8cuda_cub20__uninitialized_fill7functorINS7_10device_ptrIiEEiEEEEvT0_T1_
.visible .entry _ZN3cub18CUB_300001_SM_10006detail8for_each13static_kernelINS2_12policy_hub_t12policy_500_tEmN6thrust24THRUST_300001_SM_1000_NS8cuda_cub20__uninitialized_fill7functorINS7_10device_ptrIiEEiEEEEvT0_T1_(
	.param .u64 _ZN3cub18CUB_300001_SM_10006detail8for_each13static_kernelINS2_12policy_hub_t12policy_500_tEmN6thrust24THRUST_300001_SM_1000_NS8cuda_cub20__uninitialized_fill7functorINS7_10device_ptrIiEEiEEEEvT0_T1__param_0,
	.param .align 8 .b8 _ZN3cub18CUB_300001_SM_10006detail8for_each13static_kernelINS2_12policy_hub_t12policy_500_tEmN6thrust24THRUST_300001_SM_1000_NS8cuda_cub20__uninitialized_fill7functorINS7_10device_ptrIiEEiEEEEvT0_T1__param_1[16]
)
.maxntid 256
{
	.reg .pred 	%p<4>;
	.reg .b16 	%rs<5>;
	.reg .b32 	%r<12>;
	.reg .b64 	%rd<16>;

	ld.param.u32 	%r3, [_ZN3cub18CUB_300001_SM_10006detail8for_each13static_kernelINS2_12policy_hub_t12policy_500_tEmN6thrust24THRUST_300001_SM_1000_NS8cuda_cub20__uninitialized_fill7functorINS7_10device_ptrIiEEiEEEEvT0_T1__param_1+8];
	ld.param.u64 	%rd4, [_ZN3cub18CUB_300001_SM_10006detail8for_each13static_kernelINS2_12policy_hub_t12policy_500_tEmN6thrust24THRUST_300001_SM_1000_NS8cuda_cub20__uninitialized_fill7functorINS7_10device_ptrIiEEiEEEEvT0_T1__param_1];
	ld.param.u64 	%rd5, [_ZN3cub18CUB_300001_SM_10006detail8for_each13static_kernelINS2_12policy_hub_t12policy_500_tEmN6thrust24THRUST_300001_SM_1000_NS8cuda_cub20__uninitialized_fill7functorINS7_10device_ptrIiEEiEEEEvT0_T1__param_0];
	mov.u32 	%r9, %ctaid.x;
	mul.wide.u32 	%rd1, %r9, 512;
	sub.s64 	%rd2, %rd5, %rd1;
	setp.lt.u64 	%p1, %rd2, 512;
	@%p1 bra 	$L__BB3_2;
	mov.u32 	%r11, %tid.x;
	cvta.to.global.u64 	%rd11, %rd4;
	cvt.u64.u32 	%rd12, %r11;
	add.s64 	%rd13, %rd1, %rd12;
	shl.b64 	%rd14, %rd13, 2;
	add.s64 	%rd15, %rd11, %rd14;
	st.global.u32 	[%rd15], %r3;
	st.global.u32 	[%rd15+1024], %r3;
	bra.uni 	$L__BB3_6;
$L__BB3_2:
	cvta.to.global.u64 	%rd6, %rd4;
	mov.u32 	%r2, %tid.x;
	cvt.u64.u32 	%rd7, %r2;
	setp.le.u64 	%p2, %rd2, %rd7;
	add.s64 	%rd8, %rd1, %rd7;
	shl.b64 	%rd9, %rd8, 2;
	add.s64 	%rd3, %rd6, %rd9;
	@%p2 bra 	$L__BB3_4;
	st.global.u32 	[%rd3], %r3;
$L__BB3_4:
	add.s32 	%r10, %r2, 256;
	cvt.u64.u32 	%rd10, %r10;
	setp.le.u64 	%p3, %rd2, %rd10;
	@%p3 bra 	$L__BB3_6;
	st.global.u32 	[%rd3+1024], %r3;
$L__BB3_6:
	ret;

}


// ===== COMPILED SASS (sm_100) =====

	.target	sm_100

	.elftype	@"ET_EXEC"


//--------------------- .note.nv.tkinfo           --------------------------
	.section	.note.nv.tkinfo,"",@"SHT_NOTE"
	.sectionflags	@"SHF_NOTE_NV_TKINFO"
	.tkinfo
        /*0018*/ 	.word	0x00000002
        /*0030*/ 	.string	""
        /*0030*/ 	.string	"ptxas"
        /*0030*/ 	.string	"Cuda compilation tools, release 13.0, V13.0.88"
        /*0030*/ 	.string	"Build cuda_13.0.r13.0/compiler.36424714_0"
        /*0030*/ 	.string	"-arch sm_100 -m 64 "



//--------------------- .note.nv.cuinfo           --------------------------
	.section	.note.nv.cuinfo,"",@"SHT_NOTE"
	.sectionflags	@"SHF_NOTE_NV_CUINFO"
        /*0018*/ 	.short	0x0002
        /*001a*/ 	.short	0x0064
        /*001c*/ 	.short	0x0082
	.zero		2


//--------------------- .nv.info                  --------------------------
	.section	.nv.info,"",@"SHT_CUDA_INFO"
	.align	4


	//----- nvinfo : EIATTR_REGCOUNT
	.align		4
        /*0000*/ 	.byte	0x04, 0x2f
        /*0002*/ 	.short	(.L_44 - .L_43)
	.align		4
.L_43:
        /*0004*/ 	.word	index@(_Z9incrementPi)
        /*0008*/ 	.word	0x00000008


	//----- nvinfo : EIATTR_FRAME_SIZE
	.align		4
.L_44:
        /*000c*/ 	.byte	0x04, 0x11
        /*000e*/ 	.short	(.L_46 - .L_45)
	.align		4
.L_45:
        /*0010*/ 	.word	index@(_Z9incrementPi)
        /*0014*/ 	.word	0x00000000


	//----- nvinfo : EIATTR_REGCOUNT
	.align		4
.L_46:
        /*0018*/ 	.byte	0x04, 0x2f
        /*001a*/ 	.short	(.L_48 - .L_47)
	.align		4
.L_47:
        /*001c*/ 	.word	index@(_Z12at_incrementPi)
        /*0020*/ 	.word	0x00000008


	//----- nvinfo : EIATTR_FRAME_SIZE
	.align		4
.L_48:
        /*0024*/ 	.byte	0x04, 0x11
        /*0026*/ 	.short	(.L_50 - .L_49)
	.align		4
.L_49:
        /*0028*/ 	.word	index@(_Z12at_incrementPi)
        /*002c*/ 	.word	0x00000000


	//----- nvinfo : EIATTR_REGCOUNT
	.align		4
.L_50:
        /*0030*/ 	.byte	0x04, 0x2f
        /*0032*/ 	.short	(.L_52 - .L_51)
	.align		4
.L_51:
        /*0034*/ 	.word	index@(_ZN3cub18CUB_300001_SM_10006detail11EmptyKernelIvEEvv)
        /*0038*/ 	.word	0x00000004


	//----- nvinfo : EIATTR_FRAME_SIZE
	.align		4
.L_52:
        /*003c*/ 	.byte	0x04, 0x11
        /*003e*/ 	.short	(.L_54 - .L_53)
	.align		4
.L_53:
        /*0040*/ 	.word	index@(_ZN3cub18CUB_300001_SM_10006detail11EmptyKernelIvEEvv)
        /*0044*/ 	.word	0x00000000


	//----- nvinfo : EIATTR_REGCOUNT
	.align		4
.L_54:
        /*0048*/ 	.byte	0x04, 0x2f
        /*004a*/ 	.short	(.L_56 - .L_55)
	.align		4
.L_55:
        /*004c*/ 	.word	index@(_ZN3cub18CUB_300001_SM_10006detail8for_each13static_kernelINS2_12policy_hub_t12policy_500_tEmN6thrust24THRUST_300001_SM_1000_NS8cuda_cub20__uninitialized_fill7functorINS7_10device_ptrIiEEiEEEEvT0_T1_)
        /*0050*/ 	.word	0x00000008


	//----- nvinfo : EIATTR_FRAME_SIZE
	.align		4
.L_56:
        /*0054*/ 	.byte	0x04, 0x11
        /*0056*/ 	.short	(.L_58 - .L_57)
	.align		4
.L_57:
        /*0058*/ 	.word	index@(_ZN3cub18CUB_300001_SM_10006detail8for_each13static_kernelINS2_12policy_hub_t12policy_500_tEmN6thrust24THRUST_300001_SM_1000_NS8cuda_cub20__uninitialized_fill7functorINS7_10device_ptrIiEEiEEEEvT0_T1_)
        /*005c*/ 	.word	0x00000000


	//----- nvinfo : EIATTR_MIN_STACK_SIZE
	.align		4
.L_58:
        /*0060*/ 	.byte	0x04, 0x12
        /*0062*/ 	.short	(.L_60 - .L_59)
	.align		4
.L_59:
        /*0064*/ 	.word	index@(_ZN3cub18CUB_300001_SM_10006detail8for_each13static_kernelINS2_12policy_hub_t12policy_500_tEmN6thrust24THRUST_300001_SM_1000_NS8cuda_cub20__uninitialized_fill7functorINS7_10device_ptrIiEEiEEEEvT0_T1_)
        /*0068*/ 	.word	0x00000000


	//----- nvinfo : EIATTR_MIN_STACK_SIZE
	.align		4
.L_60:
        /*006c*/ 	.byte	0x04, 0x12
        /*006e*/ 	.short	(.L_62 - .L_61)
	.align		4
.L_61:
        /*0070*/ 	.word	index@(_ZN3cub18CUB_300001_SM_10006detail11EmptyKernelIvEEvv)
        /*0074*/ 	.word	0x00000000


	//----- nvinfo : EIATTR_MIN_STACK_SIZE
	.align		4
.L_62:
        /*0078*/ 	.byte	0x04, 0x12
        /*007a*/ 	.short	(.L_64 - .L_63)
	.align		4
.L_63:
        /*007c*/ 	.word	index@(_Z12at_incrementPi)
        /*0080*/ 	.word	0x00000000


	//----- nvinfo : EIATTR_MIN_STACK_SIZE
	.align		4
.L_64:
        /*0084*/ 	.byte	0x04, 0x12
        /*0086*/ 	.short	(.L_66 - .L_65)
	.align		4
.L_65:
        /*0088*/ 	.word	index@(_Z9incrementPi)
        /*008c*/ 	.word	0x00000000
.L_66:


//--------------------- .nv.compat                --------------------------
	.section	.nv.compat,"",@"SHT_CUDA_COMPAT_INFO"
	.align	4
        /*0000*/ 	.byte	0x02, 0x09, 0x00, 0x00, 0x02, 0x02, 0x01, 0x00, 0x02, 0x05, 0x05, 0x00, 0x03, 0x07, 0x01, 0x01
        /*0010*/ 	.byte	0x02, 0x03, 0x00, 0x00, 0x02, 0x06, 0x01, 0x00, 0x04, 0x0b, 0x08, 0x00, 0x09, 0x00, 0x00, 0x00
        /*0020*/ 	.byte	0x00, 0x00, 0x00, 0x00


//--------------------- .nv.info._ZN3cub18CUB_300001_SM_10006detail8for_each13static_kernelINS2_12policy_hub_t12policy_500_tEmN6thrust24THRUST_300001_SM_1000_NS8cuda_cub20__uninitialized_fill7functorINS7_10device_ptrIiEEiEEEEvT0_T1_ --------------------------
	.section	.nv.info._ZN3cub18CUB_300001_SM_10006detail8for_each13static_kernelINS2_12policy_hub_t12policy_500_tEmN6thrust24THRUST_300001_SM_1000_NS8cuda_cub20__uninitialized_fill7functorINS7_10device_ptrIiEEiEEEEvT0_T1_,"",@"SHT_CUDA_INFO"
	.sectionflags	@""
	.align	4


	//----- nvinfo : EIATTR_CUDA_API_VERSION
	.align		4
        /*0000*/ 	.byte	0x04, 0x37
        /*0002*/ 	.short	(.L_68 - .L_67)
.L_67:
        /*0004*/ 	.word	0x00000082


	//----- nvinfo : EIATTR_KPARAM_INFO
	.align		4
.L_68:
        /*0008*/ 	.byte	0x04, 0x17
        /*000a*/ 	.short	(.L_70 - .L_69)
.L_69:
        /*000c*/ 	.word	0x00000000
        /*0010*/ 	.short	0x0001
        /*0012*/ 	.short	0x0008
        /*0014*/ 	.byte	0x00, 0xf0, 0x41, 0x00


	//----- nvinfo : EIATTR_KPARAM_INFO
	.align		4
.L_70:
        /*0018*/ 	.byte	0x04, 0x17
        /*001a*/ 	.short	(.L_72 - .L_71)
.L_71:
        /*001c*/ 	.word	0x00000000
        /*0020*/ 	.short	0x0000
        /*0022*/ 	.short	0x0000
        /*0024*/ 	.byte	0x00, 0xf0, 0x21, 0x00


	//----- nvinfo : EIATTR_SPARSE_MMA_MASK
	.align		4
.L_72:
        /*0028*/ 	.byte	0x03, 0x50
        /*002a*/ 	.short	0x0000


	//----- nvinfo : EIATTR_MAXREG_COUNT
	.align		4
        /*002c*/ 	.byte	0x03, 0x1b
        /*002e*/ 	.short	0x00ff


	//----- nvinfo : EIATTR_MERCURY_ISA_VERSION
	.align		4
        /*0030*/ 	.byte	0x03, 0x5f
        /*0032*/ 	.short	0x0101


	//----- nvinfo : EIATTR_VRC_CTA_INIT_COUNT
	.align		4
        /*0034*/ 	.byte	0x02, 0x4a
	.zero		1
	.zero		1


	//----- nvinfo : EIATTR_EXIT_INSTR_OFFSETS
	.align		4
        /*0038*/ 	.byte	0x04, 0x1c
        /*003a*/ 	.short	(.L_74 - .L_73)


	//   ....[0]....
.L_73:
        /*003c*/ 	.word	0x00000130


	//   ....[1]....
        /*0040*/ 	.word	0x00000230


	//   ....[2]....
        /*0044*/ 	.word	0x00000260


	//----- nvinfo : EIATTR_MAX_THREADS
	.align		4
.L_74:
        /*0048*/ 	.byte	0x04, 0x05
        /*004a*/ 	.short	(.L_76 - .L_75)
.L_75:
        /*004c*/ 	.word	0x00000100
        /*0050*/ 	.word	0x00000001
        /*0054*/ 	.word	0x00000001


	//----- nvinfo : EIATTR_CBANK_PARAM_SIZE
	.align		4
.L_76:
        /*0058*/ 	.byte	0x03, 0x19
        /*005a*/ 	.short	0x0018


	//----- nvinfo : EIATTR_PARAM_CBANK
	.align		4
        /*005c*/ 	.byte	0x04, 0x0a
        /*005e*/ 	.short	(.L_78 - .L_77)
	.align		4
.L_77:
        /*0060*/ 	.word	index@(.nv.constant0._ZN3cub18CUB_300001_SM_10006detail8for_each13static_kernelINS2_12policy_hub_t12policy_500_tEmN6thrust24THRUST_300001_SM_1000_NS8cuda_cub20__uninitialized_fill7functorINS7_10device_ptrIiEEiEEEEvT0_T1_)
        /*0064*/ 	.short	0x0380
        /*0066*/ 	.short	0x0018


	//----- nvinfo : EIATTR_SW_WAR
	.align		4
.L_78:
        /*0068*/ 	.byte	0x04, 0x36
        /*006a*/ 	.short	(.L_80 - .L_79)
.L_79:
        /*006c*/ 	.word	0x00000008
.L_80:


//--------------------- .nv.info._ZN3cub18CUB_300001_SM_10006detail11EmptyKernelIvEEvv --------------------------
	.section	.nv.info._ZN3cub18CUB_300001_SM_10006detail11EmptyKernelIvEEvv,"",@"SHT_CUDA_INFO"
	.sectionflags	@""
	.align	4


	//----- nvinfo : EIATTR_CUDA_API_VERSION
	.align		4
        /*0000*/ 	.byte	0x04, 0x37
        /*0002*/ 	.short	(.L_82 - .L_81)
.L_81:
        /*0004*/ 	.word	0x00000082


	//----- nvinfo : EIATTR_SPARSE_MMA_MASK
	.align		4
.L_82:
        /*0008*/ 	.byte	0x03, 0x50
        /*000a*/ 	.short	0x0000


	//----- nvinfo : EIATTR_MAXREG_COUNT
	.align		4
        /*000c*/ 	.byte	0x03, 0x1b
        /*000e*/ 	.short	0x00ff


	//----- nvinfo : EIATTR_MERCURY_ISA_VERSION
	.align		4
        /*0010*/ 	.byte	0x03, 0x5f
        /*0012*/ 	.short	0x0101


	//----- nvinfo : EIATTR_VRC_CTA_INIT_COUNT
	.align		4
        /*0014*/ 	.byte	0x02, 0x4a
	.zero		1
	.zero		1


	//----- nvinfo : EIATTR_EXIT_INSTR_OFFSETS
	.align		4
        /*0018*/ 	.byte	0x04, 0x1c
        /*001a*/ 	.short	(.L_84 - .L_83)


	//   ....[0]....
.L_83:
        /*001c*/ 	.word	0x00000010


	//----- nvinfo : EIATTR_SW_WAR
	.align		4
.L_84:
        /*0020*/ 	.byte	0x04, 0x36
        /*0022*/ 	.short	(.L_86 - .L_85)
.L_85:
        /*0024*/ 	.word	0x00000008
.L_86:


//--------------------- .nv.info._Z12at_incrementPi --------------------------
	.section	.nv.info._Z12at_incrementPi,"",@"SHT_CUDA_INFO"
	.sectionflags	@""
	.align	4


	//----- nvinfo : EIATTR_CUDA_API_VERSION
	.align		4
        /*0000*/ 	.byte	0x04, 0x37
        /*0002*/ 	.short	(.L_88 - .L_87)
.L_87:
        /*0004*/ 	.word	0x00000082


	//----- nvinfo : EIATTR_KPARAM_INFO
	.align		4
.L_88:
        /*0008*/ 	.byte	0x04, 0x17
        /*000a*/ 	.short	(.L_90 - .L_89)
.L_89:
        /*000c*/ 	.word	0x00000000
        /*0010*/ 	.short	0x0000
        /*0012*/ 	.short	0x0000
        /*0014*/ 	.byte	0x00, 0xf5, 0x21, 0x00


	//----- nvinfo : EIATTR_SPARSE_MMA_MASK
	.align		4
.L_90:
        /*0018*/ 	.byte	0x03, 0x50
        /*001a*/ 	.short	0x0000


	//----- nvinfo : EIATTR_MAXREG_COUNT
	.align		4
        /*001c*/ 	.byte	0x03, 0x1b
        /*001e*/ 	.short	0x00ff


	//----- nvinfo : EIATTR_MERCURY_ISA_VERSION
	.align		4
        /*0020*/ 	.byte	0x03, 0x5f
        /*0022*/ 	.short	0x0101


	//----- nvinfo : EIATTR_INT_WARP_WIDE_INSTR_OFFSETS
	.align		4
        /*0024*/ 	.byte	0x04, 0x31
        /*0026*/ 	.short	(.L_92 - .L_91)


	//   ....[0]....
.L_91:
        /*0028*/ 	.word	0x00000030


	//----- nvinfo : EIATTR_VRC_CTA_INIT_COUNT
	.align		4
.L_92:
        /*002c*/ 	.byte	0x02, 0x4a
	.zero		1
	.zero		1


	//----- nvinfo : EIATTR_EXIT_INSTR_OFFSETS
	.align		4
        /*0030*/ 	.byte	0x04, 0x1c
        /*0032*/ 	.short	(.L_94 - .L_93)


	//   ....[0]....
.L_93:
        /*0034*/ 	.word	0x00000090


	//----- nvinfo : EIATTR_CBANK_PARAM_SIZE
	.align		4
.L_94:
        /*0038*/ 	.byte	0x03, 0x19
        /*003a*/ 	.short	0x0008


	//----- nvinfo : EIATTR_PARAM_CBANK
	.align		4
        /*003c*/ 	.byte	0x04, 0x0a
        /*003e*/ 	.short	(.L_96 - .L_95)
	.align		4
.L_95:
        /*0040*/ 	.word	index@(.nv.constant0._Z12at_incrementPi)
        /*0044*/ 	.short	0x0380
        /*0046*/ 	.short	0x0008


	//----- nvinfo : EIATTR_SW_WAR
	.align		4
.L_96:
        /*0048*/ 	.byte	0x04, 0x36
        /*004a*/ 	.short	(.L_98 - .L_97)
.L_97:
        /*004c*/ 	.word	0x00000008
.L_98:


//--------------------- .nv.info._Z9incrementPi   --------------------------
	.section	.nv.info._Z9incrementPi,"",@"SHT_CUDA_INFO"
	.sectionflags	@""
	.align	4


	//----- nvinfo : EIATTR_CUDA_API_VERSION
	.align		4
        /*0000*/ 	.byte	0x04, 0x37
        /*0002*/ 	.short	(.L_100 - .L_99)
.L_99:
        /*0004*/ 	.word	0x00000082


	//----- nvinfo : EIATTR_KPARAM_INFO
	.align		4
.L_100:
        /*0008*/ 	.byte	0x04, 0x17
        /*000a*/ 	.short	(.L_102 - .L_101)
.L_101:
        /*000c*/ 	.word	0x00000000
        /*0010*/ 	.short	0x0000
        /*0012*/ 	.short	0x0000
        /*0014*/ 	.byte	0x00, 0xf5, 0x21, 0x00


	//----- nvinfo : EIATTR_SPARSE_MMA_MASK
	.align		4
.L_102:
        /*0018*/ 	.byte	0x03, 0x50
        /*001a*/ 	.short	0x0000


	//----- nvinfo : EIATTR_MAXREG_COUNT
	.align		4
        /*001c*/ 	.byte	0x03, 0x1b
        /*001e*/ 	.short	0x00ff


	//----- nvinfo : EIATTR_MERCURY_ISA_VERSION
	.align		4
        /*0020*/ 	.byte	0x03, 0x5f
        /*0022*/ 	.short	0x0101


	//----- nvinfo : EIATTR_VRC_CTA_INIT_COUNT
	.align		4
        /*0024*/ 	.byte	0x02, 0x4a
	.zero		1
	.zero		1


	//----- nvinfo : EIATTR_EXIT_INSTR_OFFSETS
	.align		4
        /*0028*/ 	.byte	0x04, 0x1c
        /*002a*/ 	.short	(.L_104 - .L_103)


	//   ....[0]....
.L_103:
        /*002c*/ 	.word	0x00000060


	//----- nvinfo : EIATTR_CBANK_PARAM_SIZE
	.align		4
.L_104:
        /*0030*/ 	.byte	0x03, 0x19
        /*0032*/ 	.short	0x0008


	//----- nvinfo : EIATTR_PARAM_CBANK
	.align		4
        /*0034*/ 	.byte	0x04, 0x0a
        /*0036*/ 	.short	(.L_106 - .L_105)
	.align		4
.L_105:
        /*0038*/ 	.word	index@(.nv.constant0._Z9incrementPi)
        /*003c*/ 	.short	0x0380
        /*003e*/ 	.short	0x0008


	//----- nvinfo : EIATTR_SW_WAR
	.align		4
.L_106:
        /*0040*/ 	.byte	0x04, 0x36
        /*0042*/ 	.short	(.L_108 - .L_107)
.L_107:
        /*0044*/ 	.word	0x00000008
.L_108:


//--------------------- .nv.callgraph             --------------------------
	.section	.nv.callgraph,"",@"SHT_CUDA_CALLGRAPH"
	.align	4
	.sectionentsize	8
	.align		4
        /*0000*/ 	.word	0x00000000
	.align		4
        /*0004*/ 	.word	0xffffffff
	.align		4
        /*0008*/ 	.word	0x00000000
	.align		4
        /*000c*/ 	.word	0xfffffffe
	.align		4
        /*0010*/ 	.word	0x00000000
	.align		4
        /*0014*/ 	.word	0xfffffffd
	.align		4
        /*0018*/ 	.word	0x00000000
	.align		4
        /*001c*/ 	.word	0xfffffffc


//--------------------- .nv.constant4             --------------------------
	.section	.nv.constant4,"a",@progbits
	.align	8
	.align		8
.nv.constant4:
        /*0000*/ 	.dword	_ZN34_INTERNAL_f3f4f6ff_4_k_cu_4fbfaf734cuda3std3__45__cpo5beginE
	.align		8
        /*0008*/ 	.dword	_ZN34_INTERNAL_f3f4f6ff_4_k_cu_4fbfaf734cuda3std3__45__cpo3endE
	.align		8
        /*0010*/ 	.dword	_ZN34_INTERNAL_f3f4f6ff_4_k_cu_4fbfaf734cuda3std3__45__cpo6cbeginE
	.align		8
        /*0018*/ 	.dword	_ZN34_INTERNAL_f3f4f6ff_4_k_cu_4fbfaf734cuda3std3__45__cpo4cendE
	.align		8
        /*0020*/ 	.dword	_ZN34_INTERNAL_f3f4f6ff_4_k_cu_4fbfaf734cuda3std3__45__cpo6rbeginE
	.align		8
        /*0028*/ 	.dword	_ZN34_INTERNAL_f3f4f6ff_4_k_cu_4fbfaf734cuda3std3__45__cpo4rendE
	.align		8
        /*0030*/ 	.dword	_ZN34_INTERNAL_f3f4f6ff_4_k_cu_4fbfaf734cuda3std3__45__cpo7crbeginE
	.align		8
        /*0038*/ 	.dword	_ZN34_INTERNAL_f3f4f6ff_4_k_cu_4fbfaf734cuda3std3__45__cpo5crendE
	.align		8
        /*0040*/ 	.dword	_ZN34_INTERNAL_f3f4f6ff_4_k_cu_4fbfaf734cuda3std3__436_GLOBAL__N__f3f4f6ff_4_k_cu_4fbfaf736ignoreE
	.align		8
        /*0048*/ 	.dword	_ZN34_INTERNAL_f3f4f6ff_4_k_cu_4fbfaf734cuda3std3__419piecewise_constructE
	.align		8
        /*0050*/ 	.dword	_ZN34_INTERNAL_f3f4f6ff_4_k_cu_4fbfaf734cuda3std3__48in_placeE
	.align		8
        /*0058*/ 	.dword	_ZN34_INTERNAL_f3f4f6ff_4_k_cu_4fbfaf734cuda3std3__420unreachable_sentinelE
	.align		8
        /*0060*/ 	.dword	_ZN34_INTERNAL_f3f4f6ff_4_k_cu_4fbfaf734cuda3std3__47nulloptE
	.align		8
        /*0068*/ 	.dword	_ZN34_INTERNAL_f3f4f6ff_4_k_cu_4fbfaf734cuda3std3__48unexpectE
	.align		8
        /*0070*/ 	.dword	_ZN34_INTERNAL_f3f4f6ff_4_k_cu_4fbfaf734cuda3std6ranges3__45__cpo4swapE
	.align		8
        /*0078*/ 	.dword	_ZN34_INTERNAL_f3f4f6ff_4_k_cu_4fbfaf734cuda3std6ranges3__45__cpo9iter_moveE
	.align		8
        /*0080*/ 	.dword	_ZN34_INTERNAL_f3f4f6ff_4_k_cu_4fbfaf734cuda3std6ranges3__45__cpo5beginE
	.align		8
        /*0088*/ 	.dword	_ZN34_INTERNAL_f3f4f6ff_4_k_cu_4fbfaf734cuda3std6ranges3__45__cpo3endE
	.align		8
        /*0090*/ 	.dword	_ZN34_INTERNAL_f3f4f6ff_4_k_cu_4fbfaf734cuda3std6ranges3__45__cpo6cbeginE
	.align		8
        /*0098*/ 	.dword	_ZN34_INTERNAL_f3f4f6ff_4_k_cu_4fbfaf734cuda3std6ranges3__45__cpo4cendE
	.align		8
        /*00a0*/ 	.dword	_ZN34_INTERNAL_f3f4f6ff_4_k_cu_4fbfaf734cuda3std6ranges3__45__cpo7advanceE
	.align		8
        /*00a8*/ 	.dword	_ZN34_INTERNAL_f3f4f6ff_4_k_cu_4fbfaf734cuda3std6ranges3__45__cpo9iter_swapE
	.align		8
        /*00b0*/ 	.dword	_ZN34_INTERNAL_f3f4f6ff_4_k_cu_4fbfaf734cuda3std6ranges3__45__cpo4nextE
	.align		8
        /*00b8*/ 	.dword	_ZN34_INTERNAL_f3f4f6ff_4_k_cu_4fbfaf734cuda3std6ranges3__45__cpo4prevE
	.align		8
        /*00c0*/ 	.dword	_ZN34_INTERNAL_f3f4f6ff_4_k_cu_4fbfaf734cuda3std6ranges3__45__cpo4dataE
	.align		8
        /*00c8*/ 	.dword	_ZN34_INTERNAL_f3f4f6ff_4_k_cu_4fbfaf734cuda3std6ranges3__45__cpo5cdataE
	.align		8
        /*00d0*/ 	.dword	_ZN34_INTERNAL_f3f4f6ff_4_k_cu_4fbfaf734cuda3std6ranges3__45__cpo4sizeE
	.align		8
        /*00d8*/ 	.dword	_ZN34_INTERNAL_f3f4f6ff_4_k_cu_4fbfaf734cuda3std6ranges3__45__cpo5ssizeE
	.align		8
        /*00e0*/ 	.dword	_ZN34_INTERNAL_f3f4f6ff_4_k_cu_4fbfaf734cuda3std6ranges3__45__cpo8distanceE
	.align		8
        /*00e8*/ 	.dword	_ZN34_INTERNAL_f3f4f6ff_4_k_cu_4fbfaf736thrust24THRUST_300001_SM_1000_NS8cuda_cub3parE
	.align		8
        /*00f0*/ 	.dword	_ZN34_INTERNAL_f3f4f6ff_4_k_cu_4fbfaf736thrust24THRUST_300001_SM_1000_NS8cuda_cub10par_nosyncE
	.align		8
        /*00f8*/ 	.dword	_ZN34_INTERNAL_f3f4f6ff_4_k_cu_4fbfaf736thrust24THRUST_300001_SM_1000_NS6system6detail10sequential3seqE
	.align		8
        /*0100*/ 	.dword	_ZN34_INTERNAL_f3f4f6ff_4_k_cu_4fbfaf736thrust24THRUST_300001_SM_1000_NS12placeholders2_1E
	.align		8
        /*0108*/ 	.dword	_ZN34_INTERNAL_f3f4f6ff_4_k_cu_4fbfaf736thrust24THRUST_300001_SM_1000_NS12placeholders2_2E
	.align		8
        /*0110*/ 	.dword	_ZN34_INTERNAL_f3f4f6ff_4_k_cu_4fbfaf736thrust24THRUST_300001_SM_1000_NS12placeholders2_3E
	.align		8
        /*0118*/ 	.dword	_ZN34_INTERNAL_f3f4f6ff_4_k_cu_4fbfaf736thrust24THRUST_300001_SM_1000_NS12placeholders2_4E
	.align		8
        /*0120*/ 	.dword	_ZN34_INTERNAL_f3f4f6ff_4_k_cu_4fbfaf736thrust24THRUST_300001_SM_1000_NS12placeholders2_5E
	.align		8
        /*0128*/ 	.dword	_ZN34_INTERNAL_f3f4f6ff_4_k_cu_4fbfaf736thrust24THRUST_300001_SM_1000_NS12placeholders2_6E
	.align		8
        /*0130*/ 	.dword	_ZN34_INTERNAL_f3f4f6ff_4_k_cu_4fbfaf736thrust24THRUST_300001_SM_1000_NS12placeholders2_7E
	.align		8
        /*0138*/ 	.dword	_ZN34_INTERNAL_f3f4f6ff_4_k_cu_4fbfaf736thrust24THRUST_300001_SM_1000_NS12placeholders2_8E
	.align		8
        /*0140*/ 	.dword	_ZN34_INTERNAL_f3f4f6ff_4_k_cu_4fbfaf736thrust24THRUST_300001_SM_1000_NS12placeholders2_9E
	.align		8
        /*0148*/ 	.dword	_ZN34_INTERNAL_f3f4f6ff_4_k_cu_4fbfaf736thrust24THRUST_300001_SM_1000_NS12placeholders3_10E
	.align		8
        /*0150*/ 	.dword	_ZN34_INTERNAL_f3f4f6ff_4_k_cu_4fbfaf736thrust24THRUST_300001_SM_1000_NS3seqE


//--------------------- .text._ZN3cub18CUB_300001_SM_10006detail8for_each13static_kernelINS2_12policy_hub_t12policy_500_tEmN6thrust24THRUST_300001_SM_1000_NS8cuda_cub20__uninitialized_fill7functorINS7_10device_ptrIiEEiEEEEvT0_T1_ --------------------------
	.section	.text._ZN3cub18CUB_300001_SM_10006detail8for_each13static_kernelINS2_12policy_hub_t12policy_500_tEmN6thrust24THRUST_300001_SM_1000_NS8cuda_cub20__uninitialized_fill7functorINS7_10device_ptrIiEEiEEEEvT0_T1_,"ax",@progbits
	.align	128
        .global         _ZN3cub18CUB_300001_SM_10006detail8for_each13static_kernelINS2_12policy_hub_t12policy_500_tEmN6thrust24THRUST_300001_SM_1000_NS8cuda_cub20__uninitialized_fill7functorINS7_10device_ptrIiEEiEEEEvT0_T1_
        .type           _ZN3cub18CUB_300001_SM_10006detail8for_each13static_kernelINS2_12policy_hub_t12policy_500_tEmN6thrust24THRUST_300001_SM_1000_NS8cuda_cub20__uninitialized_fill7functorINS7_10device_ptrIiEEiEEEEvT0_T1_,@function
        .size           _ZN3cub18CUB_300001_SM_10006detail8for_each13static_kernelINS2_12policy_hub_t12policy_500_tEmN6thrust24THRUST_300001_SM_1000_NS8cuda_cub20__uninitialized_fill7functorINS7_10device_ptrIiEEiEEEEvT0_T1_,(.L_x_5 - _ZN3cub18CUB_300001_SM_10006detail8for_each13static_kernelINS2_12policy_hub_t12policy_500_tEmN6thrust24THRUST_300001_SM_1000_NS8cuda_cub20__uninitialized_fill7functorINS7_10device_ptrIiEEiEEEEvT0_T1_)
        .other          _ZN3cub18CUB_300001_SM_10006detail8for_each13static_kernelINS2_12policy_hub_t12policy_500_tEmN6thrust24THRUST_300001_SM_1000_NS8cuda_cub20__uninitialized_fill7functorINS7_10device_ptrIiEEiEEEEvT0_T1_,@"STO_CUDA_ENTRY STV_DEFAULT"
_ZN3cub18CUB_300001_SM_10006detail8for_each13static_kernelINS2_12policy_hub_t12policy_500_tEmN6thrust24THRUST_300001_SM_1000_NS8cuda_cub20__uninitialized_fill7functorINS7_10device_ptrIiEEiEEEEvT0_T1_:
.text._ZN3cub18CUB_300001_SM_10006detail8for_each13static_kernelINS2_12policy_hub_t12policy_500_tEmN6thrust24THRUST_300001_SM_1000_NS8cuda_cub20__uninitialized_fill7functorINS7_10device_ptrIiEEiEEEEvT0_T1_:
[----:B------:R-:W-:Y:S08]  /*0000*/  LDC R1, c[0x0][0x37c] ;  /* 0x0000df00ff017b82 */ /* 0x000ff00000000800 */
[----:B------:R-:W0:Y:S01]  /*0010*/  S2UR UR4, SR_CTAID.X ;  /* 0x00000000000479c3 */ /* 0x000e220000002500 */
[----:B------:R-:W1:Y:S01]  /*0020*/  LDCU.64 UR6, c[0x0][0x380] ;  /* 0x00007000ff0677ac */ /* 0x000e620008000a00 */
[----:B------:R-:W2:Y:S01]  /*0030*/  LDCU.64 UR8, c[0x0][0x358] ;  /* 0x00006b00ff0877ac */ /* 0x000ea20008000a00 */
[----:B0-----:R-:W-:-:S04]  /*0040*/  UIMAD.WIDE.U32 UR4, UR4, 0x200, URZ ;  /* 0x00000200040478a5 */ /* 0x001fc8000f8e00ff */
[----:B-1----:R-:W-:-:S04]  /*0050*/  UIADD3 UR6, UP0, UPT, -UR4, UR6, URZ ;  /* 0x0000000604067290 */ /* 0x002fc8000ff1e1ff */
[----:B------:R-:W-:Y:S02]  /*0060*/  UIADD3.X UR7, UPT, UPT, ~UR5, UR7, URZ, UP0, !UPT ;  /* 0x0000000705077290 */ /* 0x000fe400087fe5ff */
[----:B------:R-:W-:-:S04]  /*0070*/  UISETP.GE.U32.AND UP0, UPT, UR6, 0x200, UPT ;  /* 0x000002000600788c */ /* 0x000fc8000bf06070 */
[----:B------:R-:W-:-:S09]  /*0080*/  UISETP.GE.U32.AND.EX UP0, UPT, UR7, URZ, UPT, UP0 ;  /* 0x000000ff0700728c */ /* 0x000fd2000bf06100 */
[----:B--2---:R-:W-:Y:S05]  /*0090*/  BRA.U !UP0, `(.L_x_0) ;  /* 0x0000000108287547 */ /* 0x004fea000b800000 */
[----:B------:R-:W0:Y:S01]  /*00a0*/  S2R R0, SR_TID.X ;  /* 0x0000000000007919 */ /* 0x000e220000002100 */
[----:B------:R-:W1:Y:S01]  /*00b0*/  LDCU.64 UR6, c[0x0][0x388] ;  /* 0x00007100ff0677ac */ /* 0x000e620008000a00 */
[----:B------:R-:W2:Y:S01]  /*00c0*/  LDC R5, c[0x0][0x390] ;  /* 0x0000e400ff057b82 */ /* 0x000ea20000000800 */
[----:B0-----:R-:W-:-:S05]  /*00d0*/  IADD3 R0, P0, PT, R0, UR4, RZ ;  /* 0x0000000400007c10 */ /* 0x001fca000ff1e0ff */
[----:B------:R-:W-:Y:S01]  /*00e0*/  IMAD.X R3, RZ, RZ, UR5, P0 ;  /* 0x00000005ff037e24 */ /* 0x000fe200080e06ff */
[----:B-1----:R-:W-:-:S04]  /*00f0*/  LEA R2, P0, R0, UR6, 0x2 ;  /* 0x0000000600027c11 */ /* 0x002fc8000f8010ff */
[----:B------:R-:W-:-:S05]  /*0100*/  LEA.HI.X R3, R0, UR7, R3, 0x2, P0 ;  /* 0x0000000700037c11 */ /* 0x000fca00080f1403 */
[----:B--2---:R-:W-:Y:S04]  /*0110*/  STG.E desc[UR8][R2.64], R5 ;  /* 0x0000000502007986 */ /* 0x004fe8000c101908 */
[----:B------:R-:W-:Y:S01]  /*0120*/  STG.E desc[UR8][R2.64+0x400], R5 ;  /* 0x0004000502007986 */ /* 0x000fe2000c101908 */
[----:B------:R-:W-:Y:S05]  /*0130*/  EXIT ;  /* 0x000000000000794d */ /* 0x000fea0003800000 */
.L_x_0:
[----:B------:R-:W0:Y:S01]  /*0140*/  S2R R0, SR_TID.X ;  /* 0x0000000000007919 */ /* 0x000e220000002100 */
[----:B------:R-:W-:Y:S01]  /*0150*/  IMAD.U32 R2, RZ, RZ, UR7 ;  /* 0x00000007ff027e24 */ /* 0x000fe2000f8e00ff */
[----:B------:R-:W1:Y:S01]  /*0160*/  LDCU.64 UR10, c[0x0][0x388] ;  /* 0x00007100ff0a77ac */ /* 0x000e620008000a00 */
[----:B------:R-:W-:Y:S01]  /*0170*/  IMAD.U32 R4, RZ, RZ, UR7 ;  /* 0x00000007ff047e24 */ /* 0x000fe2000f8e00ff */
[----:B0-----:R-:W-:-:S04]  /*0180*/  ISETP.LT.U32.AND P0, PT, R0, UR6, PT ;  /* 0x0000000600007c0c */ /* 0x001fc8000bf01070 */
[----:B------:R-:W-:Y:S01]  /*0190*/  ISETP.GT.U32.AND.EX P0, PT, R2, RZ, PT, P0 ;  /* 0x000000ff0200720c */ /* 0x000fe20003f04100 */
[C---:B------:R-:W-:Y:S01]  /*01a0*/  VIADD R2, R0.reuse, 0x100 ;  /* 0x0000010000027836 */ /* 0x040fe20000000000 */
[----:B------:R-:W-:-:S04]  /*01b0*/  IADD3 R0, P2, PT, R0, UR4, RZ ;  /* 0x0000000400007c10 */ /* 0x000fc8000ff5e0ff */
[----:B------:R-:W-:Y:S01]  /*01c0*/  ISETP.LT.U32.AND P1, PT, R2, UR6, PT ;  /* 0x0000000602007c0c */ /* 0x000fe2000bf21070 */
[----:B------:R-:W-:Y:S01]  /*01d0*/  IMAD.X R3, RZ, RZ, UR5, P2 ;  /* 0x00000005ff037e24 */ /* 0x000fe200090e06ff */
[----:B-1----:R-:W-:Y:S02]  /*01e0*/  LEA R2, P2, R0, UR10, 0x2 ;  /* 0x0000000a00027c11 */ /* 0x002fe4000f8410ff */
[----:B------:R-:W-:Y:S02]  /*01f0*/  ISETP.GT.U32.AND.EX P1, PT, R4, RZ, PT, P1 ;  /* 0x000000ff0400720c */ /* 0x000fe40003f24110 */
[----:B------:R-:W-:Y:S01]  /*0200*/  LEA.HI.X R3, R0, UR11, R3, 0x2, P2 ;  /* 0x0000000b00037c11 */ /* 0x000fe200090f1403 */
[----:B------:R-:W0:Y:S04]  /*0210*/  @P0 LDC R5, c[0x0][0x390] ;  /* 0x0000e400ff050b82 */ /* 0x000e280000000800 */
[----:B0-----:R0:W-:Y:S06]  /*0220*/  @P0 STG.E desc[UR8][R2.64], R5 ;  /* 0x0000000502000986 */ /* 0x0011ec000c101908 */
[----:B------:R-:W-:Y:S05]  /*0230*/  @!P1 EXIT ;  /* 0x000000000000994d */ /* 0x000fea0003800000 */
[----:B0-----:R-:W0:Y:S02]  /*0240*/  LDC R5, c[0x0][0x390] ;  /* 0x0000e400ff057b82 */ /* 0x001e240000000800 */
[----:B0-----:R-:W-:Y:S01]  /*0250*/  STG.E desc[UR8][R2.64+0x400], R5 ;  /* 0x0004000502007986 */ /* 0x001fe2000c101908 */
[----:B------:R-:W-:Y:S05]  /*0260*/  EXIT ;  /* 0x000000000000794d */ /* 0x000fea0003800000 */
.L_x_1:
[----:B------:R-:W-:-:S00]  /*0270*/  BRA `(.L_x_1) ;  /* 0xfffffffc00fc7947 */ /* 0x000fc0000383ffff */
[----:B------:R-:W-:-:S00]  /*0280*/  NOP ;  /* 0x0000000000007918 */ /* 0x000fc00000000000 */
[----:B------:R-:W-:-:S00]  /*0290*/  NOP ;  /* 0x0000000000007918 */ /* 0x000fc00000000000 */
[----:B------:R-:W-:-:S00]  /*02a0*/  NOP ;  /* 0x0000000000007918 */ /* 0x000fc00000000000 */
[----:B------:R-:W-:-:S00]  /*02b0*/  NOP ;  /* 0x0000000000007918 */ /* 0x000fc00000000000 */
[----:B------:R-:W-:-:S00]  /*02c0*/  NOP ;  /* 0x0000000000007918 */ /* 0x000fc00000000000 */
[----:B------:R-:W-:-:S00]  /*02d0*/  NOP ;  /* 0x0000000000007918 */ /* 0x000fc00000000000 */
[----:B------:R-:W-:-:S00]  /*02e0*/  NOP ;  /* 0x0000000000007918 */ /* 0x000fc00000000000 */
[----:B------:R-:W-:-:S00]  /*02f0*/  NOP ;  /* 0x0000000000007918 */ /* 0x000fc00000000000 */
.L_x_5:


//--------------------- .text._ZN3cub18CUB_300001_SM_10006detail11EmptyKernelIvEEvv --------------------------
	.section	.text._ZN3cub18CUB_300001_SM_10006detail11EmptyKernelIvEEvv,"ax",@progbits
	.align	128
        .global         _ZN3cub18CUB_300001_SM_10006detail11EmptyKernelIvEEvv
        .type           _ZN3cub18CUB_300001_SM_10006detail11EmptyKernelIvEEvv,@function
        .size           _ZN3cub18CUB_300001_SM_10006detail11EmptyKernelIvEEvv,(.L_x_6 - _ZN3cub18CUB_300001_SM_10006detail11EmptyKernelIvEEvv)
        .other          _ZN3cub18CUB_300001_SM_10006detail11EmptyKernelIvEEvv,@"STO_CUDA_ENTRY STV_DEFAULT"
_ZN3cub18CUB_300001_SM_10006detail11EmptyKernelIvEEvv:
.text._ZN3cub18CUB_300001_SM_10006detail11EmptyKernelIvEEvv:
[----:B------:R-:W-:Y:S01]  /*0000*/  LDC R1, c[0x0][0x37c] ;  /* 0x0000df00ff017b82 */ /* 0x000fe20000000800 */
[----:B------:R-:W-:Y:S05]  /*0010*/  EXIT ;  /* 0x000000000000794d */ /* 0x000fea0003800000 */
.L_x_2:
        /* <DEDUP_REMOVED lines=14> */
.L_x_6:


//--------------------- .text._Z12at_incrementPi  --------------------------
	.section	.text._Z12at_incrementPi,"ax",@progbits
	.align	128
        .global         _Z12at_incrementPi
        .type           _Z12at_incrementPi,@function
        .size           _Z12at_incrementPi,(.L_x_7 - _Z12at_incrementPi)
        .other          _Z12at_incrementPi,@"STO_CUDA_ENTRY STV_DEFAULT"
_Z12at_incrementPi:
.text._Z12at_incrementPi:
[----:B------:R-:W-:Y:S01]  /*0000*/  LDC R1, c[0x0][0x37c] ;  /* 0x0000df00ff017b82 */ /* 0x000fe20000000800 */
[----:B------:R-:W0:Y:S07]  /*0010*/  S2R R0, SR_LANEID ;  /* 0x0000000000007919 */ /* 0x000e2e0000000000 */
[----:B------:R-:W1:Y:S01]  /*0020*/  LDC.64 R2, c[0x0][0x380] ;  /* 0x0000e000ff027b82 */ /* 0x000e620000000a00 */
[----:B------:R-:W-:Y:S01]  /*0030*/  VOTEU.ANY UR6, UPT, PT ;  /* 0x0000000000067886 */ /* 0x000fe200038e0100 */
[----:B------:R-:W1:Y:S01]  /*0040*/  LDCU.64 UR4, c[0x0][0x358] ;  /* 0x00006b00ff0477ac */ /* 0x000e620008000a00 */
[----:B------:R-:W1:Y:S01]  /*0050*/  POPC R5, UR6 ;  /* 0x0000000600057d09 */ /* 0x000e620008000000 */
[----:B------:R-:W-:-:S06]  /*0060*/  UFLO.U32 UR7, UR6 ;  /* 0x00000006000772bd */ /* 0x000fcc00080e0000 */
[----:B0-----:R-:W-:-:S13]  /*0070*/  ISETP.EQ.U32.AND P0, PT, R0, UR7, PT ;  /* 0x0000000700007c0c */ /* 0x001fda000bf02070 */
[----:B-1----:R-:W-:Y:S01]  /*0080*/  @P0 REDG.E.ADD.STRONG.GPU desc[UR4][R2.64], R5 ;  /* 0x000000050200098e */ /* 0x002fe2000c12e104 */
[----:B------:R-:W-:Y:S05]  /*0090*/  EXIT ;  /* 0x000000000000794d */ /* 0x000fea0003800000 */
.L_x_3:
        /* <DEDUP_REMOVED lines=14> */
.L_x_7:


//--------------------- .text._Z9incrementPi      --------------------------
	.section	.text._Z9incrementPi,"ax",@progbits
	.align	128
        .global         _Z9incrementPi
        .type           _Z9incrementPi,@function
        .size           _Z9incrementPi,(.L_x_8 - _Z9incrementPi)
        .other          _Z9incrementPi,@"STO_CUDA_ENTRY STV_DEFAULT"
_Z9incrementPi:
.text._Z9incrementPi:
[----:B------:R-:W-:Y:S08]  /*0000*/  LDC R1, c[0x0][0x37c] ;  /* 0x0000df00ff017b82 */ /* 0x000ff00000000800 */
[----:B------:R-:W0:Y:S01]  /*0010*/  LDC.64 R2, c[0x0][0x380] ;  /* 0x0000e000ff027b82 */ /* 0x000e220000000a00 */
[----:B------:R-:W0:Y:S02]  /*0020*/  LDCU.64 UR4, c[0x0][0x358] ;  /* 0x00006b00ff0477ac */ /* 0x000e240008000a00 */
[----:B0-----:R-:W2:Y:S02]  /*0030*/  LDG.E R0, desc[UR4][R2.64] ;  /* 0x0000000402007981 */ /* 0x001ea4000c1e1900 */
[----:B--2---:R-:W-:-:S05]  /*0040*/  IADD3 R5, PT, PT, R0, 0x1, RZ ;  /* 0x0000000100057810 */ /* 0x004fca0007ffe0ff */
[----:B------:R-:W-:Y:S01]  /*0050*/  STG.E desc[UR4][R2.64], R5 ;  /* 0x0000000502007986 */ /* 0x000fe2000c101904 */
[----:B------:R-:W-:Y:S05]  /*0060*/  EXIT ;  /* 0x000000000000794d */ /* 0x000fea0003800000 */
.L_x_4:
        /* <DEDUP_REMOVED lines=9> */
.L_x_8:


//--------------------- .nv.shared.reserved.0     --------------------------
	.section	.nv.shared.reserved.0,"aw",@nobits
	.weak		__nv_reservedSMEM_offset_0_alias
	.size		__nv_reservedSMEM_offset_0_alias, 0, 64
	.other		__nv_reservedSMEM_offset_0_alias,@"STO_CUDA_RESERVED_SHARED STV_DEFAULT"
__nv_reservedSMEM_offset_0_alias:
	.zero		0
	.zero		64


//--------------------- .nv.global                --------------------------
	.section	.nv.global,"aw",@nobits
.nv.global:
	.type		_ZN34_INTERNAL_f3f4f6ff_4_k_cu_4fbfaf736thrust24THRUST_300001_SM_1000_NS3seqE,@object
	.size		_ZN34_INTERNAL_f3f4f6ff_4_k_cu_4fbfaf736thrust24THRUST_300001_SM_1000_NS3seqE,(_ZN34_INTERNAL_f3f4f6ff_4_k_cu_4fbfaf734cuda3std3__48in_placeE - _ZN34_INTERNAL_f3f4f6ff_4_k_cu_4fbfaf736thrust24THRUST_300001_SM_1000_NS3seqE)
_ZN34_INTERNAL_f3f4f6ff_4_k_cu_4fbfaf736thrust24THRUST_300001_SM_1000_NS3seqE:
	.zero		1
	.type		_ZN34_INTERNAL_f3f4f6ff_4_k_cu_4fbfaf734cuda3std3__48in_placeE,@object
	.size		_ZN34_INTERNAL_f3f4f6ff_4_k_cu_4fbfaf734cuda3std3__48in_placeE,(_ZN34_INTERNAL_f3f4f6ff_4_k_cu_4fbfaf734cuda3std6ranges3__45__cpo4sizeE - _ZN34_INTERNAL_f3f4f6ff_4_k_cu_4fbfaf734cuda3std3__48in_placeE)
_ZN34_INTERNAL_f3f4f6ff_4_k_cu_4fbfaf734cuda3std3__48in_placeE:
	.zero		1
	.type		_ZN34_INTERNAL_f3f4f6ff_4_k_cu_4fbfaf734cuda3std6ranges3__45__cpo4sizeE,@object
	.size		_ZN34_INTERNAL_f3f4f6ff_4_k_cu_4fbfaf734cuda3std6ranges3__45__cpo4sizeE,(_ZN34_INTERNAL_f3f4f6ff_4_k_cu_4fbfaf736thrust24THRUST_300001_SM_1000_NS12placeholders2_3E - _ZN34_INTERNAL_f3f4f6ff_4_k_cu_4fbfaf734cuda3std6ranges3__45__cpo4sizeE)
_ZN34_INTERNAL_f3f4f6ff_4_k_cu_4fbfaf734cuda3std6ranges3__45__cpo4sizeE:
	.zero		1
	.type		_ZN34_INTERNAL_f3f4f6ff_4_k_cu_4fbfaf736thrust24THRUST_300001_SM_1000_NS12placeholders2_3E,@object
	.size		_ZN34_INTERNAL_f3f4f6ff_4_k_cu_4fbfaf736thrust24THRUST_300001_SM_1000_NS12placeholders2_3E,(_ZN34_INTERNAL_f3f4f6ff_4_k_cu_4fbfaf734cuda3std3__45__cpo6cbeginE - _ZN34_INTERNAL_f3f4f6ff_4_k_cu_4fbfaf736thrust24THRUST_300001_SM_1000_NS12placeholders2_3E)
_ZN34_INTERNAL_f3f4f6ff_4_k_cu_4fbfaf736thrust24THRUST_300001_SM_1000_NS12placeholders2_3E:
	.zero		1
	.type		_ZN34_INTERNAL_f3f4f6ff_4_k_cu_4fbfaf734cuda3std3__45__cpo6cbeginE,@object
	.size		_ZN34_INTERNAL_f3f4f6ff_4_k_cu_4fbfaf734cuda3std3__45__cpo6cbeginE,(_ZN34_INTERNAL_f3f4f6ff_4_k_cu_4fbfaf734cuda3std6ranges3__45__cpo6cbeginE - _ZN34_INTERNAL_f3f4f6ff_4_k_cu_4fbfaf734cuda3std3__45__cpo6cbeginE)
_ZN34_INTERNAL_f3f4f6ff_4_k_cu_4fbfaf734cuda3std3__45__cpo6cbeginE:
	.zero		1
	.type		_ZN34_INTERNAL_f3f4f6ff_4_k_cu_4fbfaf734cuda3std6ranges3__45__cpo6cbeginE,@object
	.size		_ZN34_INTERNAL_f3f4f6ff_4_k_cu_4fbfaf734cuda3std6ranges3__45__cpo6cbeginE,(_ZN34_INTERNAL_f3f4f6ff_4_k_cu_4fbfaf736thrust24THRUST_300001_SM_1000_NS12placeholders2_7E - _ZN34_INTERNAL_f3f4f6ff_4_k_cu_4fbfaf734cuda3std6ranges3__45__cpo6cbeginE)
_ZN34_INTERNAL_f3f4f6ff_4_k_cu_4fbfaf734cuda3std6ranges3__45__cpo6cbeginE:
	.zero		1
	.type		_ZN34_INTERNAL_f3f4f6ff_4_k_cu_4fbfaf736thrust24THRUST_300001_SM_1000_NS12placeholders2_7E,@object
	.size		_ZN34_INTERNAL_f3f4f6ff_4_k_cu_4fbfaf736thrust24THRUST_300001_SM_1000_NS12placeholders2_7E,(_ZN34_INTERNAL_f3f4f6ff_4_k_cu_4fbfaf734cuda3std3__45__cpo7crbeginE - _ZN34_INTERNAL_f3f4f6ff_4_k_cu_4fbfaf736thrust24THRUST_300001_SM_1000_NS12placeholders2_7E)
_ZN34_INTERNAL_f3f4f6ff_4_k_cu_4fbfaf736thrust24THRUST_300001_SM_1000_NS12placeholders2_7E:
	.zero		1
	.type		_ZN34_INTERNAL_f3f4f6ff_4_k_cu_4fbfaf734cuda3std3__45__cpo7crbeginE,@object
	.size		_ZN34_INTERNAL_f3f4f6ff_4_k_cu_4fbfaf734cuda3std3__45__cpo7crbeginE,(_ZN34_INTERNAL_f3f4f6ff_4_k_cu_4fbfaf734cuda3std6ranges3__45__cpo4nextE - _ZN34_INTERNAL_f3f4f6ff_4_k_cu_4fbfaf734cuda3std3__45__cpo7crbeginE)
_ZN34_INTERNAL_f3f4f6ff_4_k_cu_4fbfaf734cuda3std3__45__cpo7crbeginE:
	.zero		1
	.type		_ZN34_INTERNAL_f3f4f6ff_4_k_cu_4fbfaf734cuda3std6ranges3__45__cpo4nextE,@object
	.size		_ZN34_INTERNAL_f3f4f6ff_4_k_cu_4fbfaf734cuda3std6ranges3__45__cpo4nextE,(_ZN34_INTERNAL_f3f4f6ff_4_k_cu_4fbfaf734cuda3std6ranges3__45__cpo4swapE - _ZN34_INTERNAL_f3f4f6ff_4_k_cu_4fbfaf734cuda3std6ranges3__45__cpo4nextE)
_ZN34_INTERNAL_f3f4f6ff_4_k_cu_4fbfaf734cuda3std6ranges3__45__cpo4nextE:
	.zero		1
	.type		_ZN34_INTERNAL_f3f4f6ff_4_k_cu_4fbfaf734cuda3std6ranges3__45__cpo4swapE,@object
	.size		_ZN34_INTERNAL_f3f4f6ff_4_k_cu_4fbfaf734cuda3std6ranges3__45__cpo4swapE,(_ZN34_INTERNAL_f3f4f6ff_4_k_cu_4fbfaf736thrust24THRUST_300001_SM_1000_NS8cuda_cub10par_nosyncE - _ZN34_INTERNAL_f3f4f6ff_4_k_cu_4fbfaf734cuda3std6ranges3__45__cpo4swapE)
_ZN34_INTERNAL_f3f4f6ff_4_k_cu_4fbfaf734cuda3std6ranges3__45__cpo4swapE:
	.zero		1
	.type		_ZN34_INTERNAL_f3f4f6ff_4_k_cu_4fbfaf736thrust24THRUST_300001_SM_1000_NS8cuda_cub10par_nosyncE,@object
	.size		_ZN34_INTERNAL_f3f4f6ff_4_k_cu_4fbfaf736thrust24THRUST_300001_SM_1000_NS8cuda_cub10par_nosyncE,(_ZN34_INTERNAL_f3f4f6ff_4_k_cu_4fbfaf736thrust24THRUST_300001_SM_1000_NS12placeholders2_9E - _ZN34_INTERNAL_f3f4f6ff_4_k_cu_4fbfaf736thrust24THRUST_300001_SM_1000_NS8cuda_cub10par_nosyncE)
_ZN34_INTERNAL_f3f4f6ff_4_k_cu_4fbfaf736thrust24THRUST_300001_SM_1000_NS8cuda_cub10par_nosyncE:
	.zero		1
	.type		_ZN34_INTERNAL_f3f4f6ff_4_k_cu_4fbfaf736thrust24THRUST_300001_SM_1000_NS12placeholders2_9E,@object
	.size		_ZN34_INTERNAL_f3f4f6ff_4_k_cu_4fbfaf736thrust24THRUST_300001_SM_1000_NS12placeholders2_9E,(_ZN34_INTERNAL_f3f4f6ff_4_k_cu_4fbfaf734cuda3std3__436_GLOBAL__N__f3f4f6ff_4_k_cu_4fbfaf736ignoreE - _ZN34_INTERNAL_f3f4f6ff_4_k_cu_4fbfaf736thrust24THRUST_300001_SM_1000_NS12placeholders2_9E)
_ZN34_INTERNAL_f3f4f6ff_4_k_cu_4fbfaf736thrust24THRUST_300001_SM_1000_NS12placeholders2_9E:
	.zero		1
	.type		_ZN34_INTERNAL_f3f4f6ff_4_k_cu_4fbfaf734cuda3std3__436_GLOBAL__N__f3f4f6ff_4_k_cu_4fbfaf736ignoreE,@object
	.size		_ZN34_INTERNAL_f3f4f6ff_4_k_cu_4fbfaf734cuda3std3__436_GLOBAL__N__f3f4f6ff_4_k_cu_4fbfaf736ignoreE,(_ZN34_INTERNAL_f3f4f6ff_4_k_cu_4fbfaf734cuda3std6ranges3__45__cpo4dataE - _ZN34_INTERNAL_f3f4f6ff_4_k_cu_4fbfaf734cuda3std3__436_GLOBAL__N__f3f4f6ff_4_k_cu_4fbfaf736ignoreE)
_ZN34_INTERNAL_f3f4f6ff_4_k_cu_4fbfaf734cuda3std3__436_GLOBAL__N__f3f4f6ff_4_k_cu_4fbfaf736ignoreE:
	.zero		1
	.type		_ZN34_INTERNAL_f3f4f6ff_4_k_cu_4fbfaf734cuda3std6ranges3__45__cpo4dataE,@object
	.size		_ZN34_INTERNAL_f3f4f6ff_4_k_cu_4fbfaf734cuda3std6ranges3__45__cpo4dataE,(_ZN34_INTERNAL_f3f4f6ff_4_k_cu_4fbfaf736thrust24THRUST_300001_SM_1000_NS12placeholders2_1E - _ZN34_INTERNAL_f3f4f6ff_4_k_cu_4fbfaf734cuda3std6ranges3__45__cpo4dataE)
_ZN34_INTERNAL_f3f4f6ff_4_k_cu_4fbfaf734cuda3std6ranges3__45__cpo4dataE:
	.zero		1
	.type		_ZN34_INTERNAL_f3f4f6ff_4_k_cu_4fbfaf736thrust24THRUST_300001_SM_1000_NS12placeholders2_1E,@object
	.size		_ZN34_INTERNAL_f3f4f6ff_4_k_cu_4fbfaf736thrust24THRUST_300001_SM_1000_NS12placeholders2_1E,(_ZN34_INTERNAL_f3f4f6ff_4_k_cu_4fbfaf734cuda3std3__45__cpo5beginE - _ZN34_INTERNAL_f3f4f6ff_4_k_cu_4fbfaf736thrust24THRUST_300001_SM_1000_NS12placeholders2_1E)
_ZN34_INTERNAL_f3f4f6ff_4_k_cu_4fbfaf736thrust24THRUST_300001_SM_1000_NS12placeholders2_1E:
	.zero		1
	.type		_ZN34_INTERNAL_f3f4f6ff_4_k_cu_4fbfaf734cuda3std3__45__cpo5beginE,@object
	.size		_ZN34_INTERNAL_f3f4f6ff_4_k_cu_4fbfaf734cuda3std3__45__cpo5beginE,(_ZN34_INTERNAL_f3f4f6ff_4_k_cu_4fbfaf734cuda3std6ranges3__45__cpo5beginE - _ZN34_INTERNAL_f3f4f6ff_4_k_cu_4fbfaf734cuda3std3__45__cpo5beginE)
_ZN34_INTERNAL_f3f4f6ff_4_k_cu_4fbfaf734cuda3std3__45__cpo5beginE:
	.zero		1
	.type		_ZN34_INTERNAL_f3f4f6ff_4_k_cu_4fbfaf734cuda3std6ranges3__45__cpo5beginE,@object
	.size		_ZN34_INTERNAL_f3f4f6ff_4_k_cu_4fbfaf734cuda3std6ranges3__45__cpo5beginE,(_ZN34_INTERNAL_f3f4f6ff_4_k_cu_4fbfaf736thrust24THRUST_300001_SM_1000_NS12placeholders2_5E - _ZN34_INTERNAL_f3f4f6ff_4_k_cu_4fbfaf734cuda3std6ranges3__45__cpo5beginE)
_ZN34_INTERNAL_f3f4f6ff_4_k_cu_4fbfaf734cuda3std6ranges3__45__cpo5beginE:
	.zero		1
	.type		_ZN34_INTERNAL_f3f4f6ff_4_k_cu_4fbfaf736thrust24THRUST_300001_SM_1000_NS12placeholders2_5E,@object
	.size		_ZN34_INTERNAL_f3f4f6ff_4_k_cu_4fbfaf736thrust24THRUST_300001_SM_1000_NS12placeholders2_5E,(_ZN34_INTERNAL_f3f4f6ff_4_k_cu_4fbfaf734cuda3std3__45__cpo6rbeginE - _ZN34_INTERNAL_f3f4f6ff_4_k_cu_4fbfaf736thrust24THRUST_300001_SM_1000_NS12placeholders2_5E)
_ZN34_INTERNAL_f3f4f6ff_4_k_cu_4fbfaf736thrust24THRUST_300001_SM_1000_NS12placeholders2_5E:
	.zero		1
	.type		_ZN34_INTERNAL_f3f4f6ff_4_k_cu_4fbfaf734cuda3std3__45__cpo6rbeginE,@object
	.size		_ZN34_INTERNAL_f3f4f6ff_4_k_cu_4fbfaf734cuda3std3__45__cpo6rbeginE,(_ZN34_INTERNAL_f3f4f6ff_4_k_cu_4fbfaf734cuda3std6ranges3__45__cpo7advanceE - _ZN34_INTERNAL_f3f4f6ff_4_k_cu_4fbfaf734cuda3std3__45__cpo6rbeginE)
_ZN34_INTERNAL_f3f4f6ff_4_k_cu_4fbfaf734cuda3std3__45__cpo6rbeginE:
	.zero		1
	.type		_ZN34_INTERNAL_f3f4f6ff_4_k_cu_4fbfaf734cuda3std6ranges3__45__cpo7advanceE,@object
	.size		_ZN34_INTERNAL_f3f4f6ff_4_k_cu_4fbfaf734cuda3std6ranges3__45__cpo7advanceE,(_ZN34_INTERNAL_f3f4f6ff_4_k_cu_4fbfaf734cuda3std3__47nulloptE - _ZN34_INTERNAL_f3f4f6ff_4_k_cu_4fbfaf734cuda3std6ranges3__45__cpo7advanceE)
_ZN34_INTERNAL_f3f4f6ff_4_k_cu_4fbfaf734cuda3std6ranges3__45__cpo7advanceE:
	.zero		1
	.type		_ZN34_INTERNAL_f3f4f6ff_4_k_cu_4fbfaf734cuda3std3__47nulloptE,@object
	.size		_ZN34_INTERNAL_f3f4f6ff_4_k_cu_4fbfaf734cuda3std3__47nulloptE,(_ZN34_INTERNAL_f3f4f6ff_4_k_cu_4fbfaf734cuda3std6ranges3__45__cpo8distanceE - _ZN34_INTERNAL_f3f4f6ff_4_k_cu_4fbfaf734cuda3std3__47nulloptE)
_ZN34_INTERNAL_f3f4f6ff_4_k_cu_4fbfaf734cuda3std3__47nulloptE:
	.zero		1
	.type		_ZN34_INTERNAL_f3f4f6ff_4_k_cu_4fbfaf734cuda3std6ranges3__45__cpo8distanceE,@object
	.size		_ZN34_INTERNAL_f3f4f6ff_4_k_cu_4fbfaf734cuda3std6ranges3__45__cpo8distanceE,(_ZN34_INTERNAL_f3f4f6ff_4_k_cu_4fbfaf736thrust24THRUST_300001_SM_1000_NS12placeholders3_10E - _ZN34_INTERNAL_f3f4f6ff_4_k_cu_4fbfaf734cuda3std6ranges3__45__cpo8distanceE)
_ZN34_INTERNAL_f3f4f6ff_4_k_cu_4fbfaf734cuda3std6ranges3__45__cpo8distanceE:
	.zero		1
	.type		_ZN34_INTERNAL_f3f4f6ff_4_k_cu_4fbfaf736thrust24THRUST_300001_SM_1000_NS12placeholders3_10E,@object
	.size		_ZN34_INTERNAL_f3f4f6ff_4_k_cu_4fbfaf736thrust24THRUST_300001_SM_1000_NS12placeholders3_10E,(_ZN34_INTERNAL_f3f4f6ff_4_k_cu_4fbfaf734cuda3std3__419piecewise_constructE - _ZN34_INTERNAL_f3f4f6ff_4_k_cu_4fbfaf736thrust24THRUST_300001_SM_1000_NS12placeholders3_10E)
_ZN34_INTERNAL_f3f4f6ff_4_k_cu_4fbfaf736thrust24THRUST_300001_SM_1000_NS12placeholders3_10E:
	.zero		1
	.type		_ZN34_INTERNAL_f3f4f6ff_4_k_cu_4fbfaf734cuda3std3__419piecewise_constructE,@object
	.size		_ZN34_INTERNAL_f3f4f6ff_4_k_cu_4fbfaf734cuda3std3__419piecewise_constructE,(_ZN34_INTERNAL_f3f4f6ff_4_k_cu_4fbfaf734cuda3std6ranges3__45__cpo5cdataE - _ZN34_INTERNAL_f3f4f6ff_4_k_cu_4fbfaf734cuda3std3__419piecewise_constructE)
_ZN34_INTERNAL_f3f4f6ff_4_k_cu_4fbfaf734cuda3std3__419piecewise_constructE:
	.zero		1
	.type		_ZN34_INTERNAL_f3f4f6ff_4_k_cu_4fbfaf734cuda3std6ranges3__45__cpo5cdataE,@object
	.size		_ZN34_INTERNAL_f3f4f6ff_4_k_cu_4fbfaf734cuda3std6ranges3__45__cpo5cdataE,(_ZN34_INTERNAL_f3f4f6ff_4_k_cu_4fbfaf736thrust24THRUST_300001_SM_1000_NS12placeholders2_2E - _ZN34_INTERNAL_f3f4f6ff_4_k_cu_4fbfaf734cuda3std6ranges3__45__cpo5cdataE)
_ZN34_INTERNAL_f3f4f6ff_4_k_cu_4fbfaf734cuda3std6ranges3__45__cpo5cdataE:
	.zero		1
	.type		_ZN34_INTERNAL_f3f4f6ff_4_k_cu_4fbfaf736thrust24THRUST_300001_SM_1000_NS12placeholders2_2E,@object
	.size		_ZN34_INTERNAL_f3f4f6ff_4_k_cu_4fbfaf736thrust24THRUST_300001_SM_1000_NS12placeholders2_2E,(_ZN34_INTERNAL_f3f4f6ff_4_k_cu_4fbfaf734cuda3std3__45__cpo3endE - _ZN34_INTERNAL_f3f4f6ff_4_k_cu_4fbfaf736thrust24THRUST_300001_SM_1000_NS12placeholders2_2E)
_ZN34_INTERNAL_f3f4f6ff_4_k_cu_4fbfaf736thrust24THRUST_300001_SM_1000_NS12placeholders2_2E:
	.zero		1
	.type		_ZN34_INTERNAL_f3f4f6ff_4_k_cu_4fbfaf734cuda3std3__45__cpo3endE,@object
	.size		_ZN34_INTERNAL_f3f4f6ff_4_k_cu_4fbfaf734cuda3std3__45__cpo3endE,(_ZN34_INTERNAL_f3f4f6ff_4_k_cu_4fbfaf734cuda3std6ranges3__45__cpo3endE - _ZN34_INTERNAL_f3f4f6ff_4_k_cu_4fbfaf734cuda3std3__45__cpo3endE)
_ZN34_INTERNAL_f3f4f6ff_4_k_cu_4fbfaf734cuda3std3__45__cpo3endE:
	.zero		1
	.type		_ZN34_INTERNAL_f3f4f6ff_4_k_cu_4fbfaf734cuda3std6ranges3__45__cpo3endE,@object
	.size		_ZN34_INTERNAL_f3f4f6ff_4_k_cu_4fbfaf734cuda3std6ranges3__45__cpo3endE,(_ZN34_INTERNAL_f3f4f6ff_4_k_cu_4fbfaf736thrust24THRUST_300001_SM_1000_NS12placeholders2_6E - _ZN34_INTERNAL_f3f4f6ff_4_k_cu_4fbfaf734cuda3std6ranges3__45__cpo3endE)
_ZN34_INTERNAL_f3f4f6ff_4_k_cu_4fbfaf734cuda3std6ranges3__45__cpo3endE:
	.zero		1
	.type		_ZN34_INTERNAL_f3f4f6ff_4_k_cu_4fbfaf736thrust24THRUST_300001_SM_1000_NS12placeholders2_6E,@object
	.size		_ZN34_INTERNAL_f3f4f6ff_4_k_cu_4fbfaf736thrust24THRUST_300001_SM_1000_NS12placeholders2_6E,(_ZN34_INTERNAL_f3f4f6ff_4_k_cu_4fbfaf734cuda3std3__45__cpo4rendE - _ZN34_INTERNAL_f3f4f6ff_4_k_cu_4fbfaf736thrust24THRUST_300001_SM_1000_NS12placeholders2_6E)
_ZN34_INTERNAL_f3f4f6ff_4_k_cu_4fbfaf736thrust24THRUST_300001_SM_1000_NS12placeholders2_6E:
	.zero		1
	.type		_ZN34_INTERNAL_f3f4f6ff_4_k_cu_4fbfaf734cuda3std3__45__cpo4rendE,@object
	.size		_ZN34_INTERNAL_f3f4f6ff_4_k_cu_4fbfaf734cuda3std3__45__cpo4rendE,(_ZN34_INTERNAL_f3f4f6ff_4_k_cu_4fbfaf734cuda3std6ranges3__45__cpo9iter_swapE - _ZN34_INTERNAL_f3f4f6ff_4_k_cu_4fbfaf734cuda3std3__45__cpo4rendE)
_ZN34_INTERNAL_f3f4f6ff_4_k_cu_4fbfaf734cuda3std3__45__cpo4rendE:
	.zero		1
	.type		_ZN34_INTERNAL_f3f4f6ff_4_k_cu_4fbfaf734cuda3std6ranges3__45__cpo9iter_swapE,@object
	.size		_ZN34_INTERNAL_f3f4f6ff_4_k_cu_4fbfaf734cuda3std6ranges3__45__cpo9iter_swapE,(_ZN34_INTERNAL_f3f4f6ff_4_k_cu_4fbfaf734cuda3std3__48unexpectE - _ZN34_INTERNAL_f3f4f6ff_4_k_cu_4fbfaf734cuda3std6ranges3__45__cpo9iter_swapE)
_ZN34_INTERNAL_f3f4f6ff_4_k_cu_4fbfaf734cuda3std6ranges3__45__cpo9iter_swapE:
	.zero		1
	.type		_ZN34_INTERNAL_f3f4f6ff_4_k_cu_4fbfaf734cuda3std3__48unexpectE,@object
	.size		_ZN34_INTERNAL_f3f4f6ff_4_k_cu_4fbfaf734cuda3std3__48unexpectE,(_ZN34_INTERNAL_f3f4f6ff_4_k_cu_4fbfaf736thrust24THRUST_300001_SM_1000_NS8cuda_cub3parE - _ZN34_INTERNAL_f3f4f6ff_4_k_cu_4fbfaf734cuda3std3__48unexpectE)
_ZN34_INTERNAL_f3f4f6ff_4_k_cu_4fbfaf734cuda3std3__48unexpectE:
	.zero		1
	.type		_ZN34_INTERNAL_f3f4f6ff_4_k_cu_4fbfaf736thrust24THRUST_300001_SM_1000_NS8cuda_cub3parE,@object
	.size		_ZN34_INTERNAL_f3f4f6ff_4_k_cu_4fbfaf736thrust24THRUST_300001_SM_1000_NS8cuda_cub3parE,(_ZN34_INTERNAL_f3f4f6ff_4_k_cu_4fbfaf736thrust24THRUST_300001_SM_1000_NS12placeholders2_4E - _ZN34_INTERNAL_f3f4f6ff_4_k_cu_4fbfaf736thrust24THRUST_300001_SM_1000_NS8cuda_cub3parE)
_ZN34_INTERNAL_f3f4f6ff_4_k_cu_4fbfaf736thrust24THRUST_300001_SM_1000_NS8cuda_cub3parE:
	.zero		1
	.type		_ZN34_INTERNAL_f3f4f6ff_4_k_cu_4fbfaf736thrust24THRUST_300001_SM_1000_NS12placeholders2_4E,@object
	.size		_ZN34_INTERNAL_f3f4f6ff_4_k_cu_4fbfaf736thrust24THRUST_300001_SM_1000_NS12placeholders2_4E,(_ZN34_INTERNAL_f3f4f6ff_4_k_cu_4fbfaf734cuda3std3__45__cpo4cendE - _ZN34_INTERNAL_f3f4f6ff_4_k_cu_4fbfaf736thrust24THRUST_300001_SM_1000_NS12placeholders2_4E)
_ZN34_INTERNAL_f3f4f6ff_4_k_cu_4fbfaf736thrust24THRUST_300001_SM_1000_NS12placeholders2_4E:
	.zero		1
	.type		_ZN34_INTERNAL_f3f4f6ff_4_k_cu_4fbfaf734cuda3std3__45__cpo4cendE,@object
	.size		_ZN34_INTERNAL_f3f4f6ff_4_k_cu_4fbfaf734cuda3std3__45__cpo4cendE,(_ZN34_INTERNAL_f3f4f6ff_4_k_cu_4fbfaf734cuda3std6ranges3__45__cpo4cendE - _ZN34_INTERNAL_f3f4f6ff_4_k_cu_4fbfaf734cuda3std3__45__cpo4cendE)
_ZN34_INTERNAL_f3f4f6ff_4_k_cu_4fbfaf734cuda3std3__45__cpo4cendE:
	.zero		1
	.type		_ZN34_INTERNAL_f3f4f6ff_4_k_cu_4fbfaf734cuda3std6ranges3__45__cpo4cendE,@object
	.size		_ZN34_INTERNAL_f3f4f6ff_4_k_cu_4fbfaf734cuda3std6ranges3__45__cpo4cendE,(_ZN34_INTERNAL_f3f4f6ff_4_k_cu_4fbfaf734cuda3std3__420unreachable_sentinelE - _ZN34_INTERNAL_f3f4f6ff_4_k_cu_4fbfaf734cuda3std6ranges3__45__cpo4cendE)
_ZN34_INTERNAL_f3f4f6ff_4_k_cu_4fbfaf734cuda3std6ranges3__45__cpo4cendE:
	.zero		1
	.type		_ZN34_INTERNAL_f3f4f6ff_4_k_cu_4fbfaf734cuda3std3__420unreachable_sentinelE,@object
	.size		_ZN34_INTERNAL_f3f4f6ff_4_k_cu_4fbfaf734cuda3std3__420unreachable_sentinelE,(_ZN34_INTERNAL_f3f4f6ff_4_k_cu_4fbfaf734cuda3std6ranges3__45__cpo5ssizeE - _ZN34_INTERNAL_f3f4f6ff_4_k_cu_4fbfaf734cuda3std3__420unreachable_sentinelE)
_ZN34_INTERNAL_f3f4f6ff_4_k_cu_4fbfaf734cuda3std3__420unreachable_sentinelE:
	.zero		1
	.type		_ZN34_INTERNAL_f3f4f6ff_4_k_cu_4fbfaf734cuda3std6ranges3__45__cpo5ssizeE,@object
	.size		_ZN34_INTERNAL_f3f4f6ff_4_k_cu_4fbfaf734cuda3std6ranges3__45__cpo5ssizeE,(_ZN34_INTERNAL_f3f4f6ff_4_k_cu_4fbfaf736thrust24THRUST_300001_SM_1000_NS12placeholders2_8E - _ZN34_INTERNAL_f3f4f6ff_4_k_cu_4fbfaf734cuda3std6ranges3__45__cpo5ssizeE)
_ZN34_INTERNAL_f3f4f6ff_4_k_cu_4fbfaf734cuda3std6ranges3__45__cpo5ssizeE:
	.zero		1
	.type		_ZN34_INTERNAL_f3f4f6ff_4_k_cu_4fbfaf736thrust24THRUST_300001_SM_1000_NS12placeholders2_8E,@object
	.size		_ZN34_INTERNAL_f3f4f6ff_4_k_cu_4fbfaf736thrust24THRUST_300001_SM_1000_NS12placeholders2_8E,(_ZN34_INTERNAL_f3f4f6ff_4_k_cu_4fbfaf734cuda3std3__45__cpo5crendE - _ZN34_INTERNAL_f3f4f6ff_4_k_cu_4fbfaf736thrust24THRUST_300001_SM_1000_NS12placeholders2_8E)
_ZN34_INTERNAL_f3f4f6ff_4_k_cu_4fbfaf736thrust24THRUST_300001_SM_1000_NS12placeholders2_8E:
	.zero		1
	.type		_ZN34_INTERNAL_f3f4f6ff_4_k_cu_4fbfaf734cuda3std3__45__cpo5crendE,@object
	.size		_ZN34_INTERNAL_f3f4f6ff_4_k_cu_4fbfaf734cuda3std3__45__cpo5crendE,(_ZN34_INTERNAL_f3f4f6ff_4_k_cu_4fbfaf734cuda3std6ranges3__45__cpo4prevE - _ZN34_INTERNAL_f3f4f6ff_4_k_cu_4fbfaf734cuda3std3__45__cpo5crendE)
_ZN34_INTERNAL_f3f4f6ff_4_k_cu_4fbfaf734cuda3std3__45__cpo5crendE:
	.zero		1
	.type		_ZN34_INTERNAL_f3f4f6ff_4_k_cu_4fbfaf734cuda3std6ranges3__45__cpo4prevE,@object
	.size		_ZN34_INTERNAL_f3f4f6ff_4_k_cu_4fbfaf734cuda3std6ranges3__45__cpo4prevE,(_ZN34_INTERNAL_f3f4f6ff_4_k_cu_4fbfaf734cuda3std6ranges3__45__cpo9iter_moveE - _ZN34_INTERNAL_f3f4f6ff_4_k_cu_4fbfaf734cuda3std6ranges3__45__cpo4prevE)
_ZN34_INTERNAL_f3f4f6ff_4_k_cu_4fbfaf734cuda3std6ranges3__45__cpo4prevE:
	.zero		1
	.type		_ZN34_INTERNAL_f3f4f6ff_4_k_cu_4fbfaf734cuda3std6ranges3__45__cpo9iter_moveE,@object
	.size		_ZN34_INTERNAL_f3f4f6ff_4_k_cu_4fbfaf734cuda3std6ranges3__45__cpo9iter_moveE,(_ZN34_INTERNAL_f3f4f6ff_4_k_cu_4fbfaf736thrust24THRUST_300001_SM_1000_NS6system6detail10sequential3seqE - _ZN34_INTERNAL_f3f4f6ff_4_k_cu_4fbfaf734cuda3std6ranges3__45__cpo9iter_moveE)
_ZN34_INTERNAL_f3f4f6ff_4_k_cu_4fbfaf734cuda3std6ranges3__45__cpo9iter_moveE:
	.zero		1
	.type		_ZN34_INTERNAL_f3f4f6ff_4_k_cu_4fbfaf736thrust24THRUST_300001_SM_1000_NS6system6detail10sequential3seqE,@object
	.size		_ZN34_INTERNAL_f3f4f6ff_4_k_cu_4fbfaf736thrust24THRUST_300001_SM_1000_NS6system6detail10sequential3seqE,(.L_31 - _ZN34_INTERNAL_f3f4f6ff_4_k_cu_4fbfaf736thrust24THRUST_300001_SM_1000_NS6system6detail10sequential3seqE)
_ZN34_INTERNAL_f3f4f6ff_4_k_cu_4fbfaf736thrust24THRUST_300001_SM_1000_NS6system6detail10sequential3seqE:
	.zero		1
.L_31:


//--------------------- .nv.constant0._ZN3cub18CUB_300001_SM_10006detail8for_each13static_kernelINS2_12policy_hub_t12policy_500_tEmN6thrust24THRUST_300001_SM_1000_NS8cuda_cub20__uninitialized_fill7functorINS7_10device_ptrIiEEiEEEEvT0_T1_ --------------------------
	.section	.nv.constant0._ZN3cub18CUB_300001_SM_10006detail8for_each13static_kernelINS2_12policy_hub_t12policy_500_tEmN6thrust24THRUST_300001_SM_1000_NS8cuda_cub20__uninitialized_fill7functorINS7_10device_ptrIiEEiEEEEvT0_T1_,"a",@progbits
	.sectionflags	@""
	.align	4
.nv.constant0._ZN3cub18CUB_300001_SM_10006detail8for_each13static_kernelINS2_12policy_hub_t12policy_500_tEmN6thrust24THRUST_300001_SM_1000_NS8cuda_cub20__uninitialized_fill7functorINS7_10device_ptrIiEEiEEEEvT0_T1_:
	.zero		920


//--------------------- .nv.constant0._ZN3cub18CUB_300001_SM_10006detail11EmptyKernelIvEEvv --------------------------
	.section	.nv.constant0._ZN3cub18CUB_300001_SM_10006detail11EmptyKernelIvEEvv,"a",@progbits
	.sectionflags	@""
	.align	4
.nv.constant0._ZN3cub18CUB_300001_SM_10006detail11EmptyKernelIvEEvv:
	.zero		896


//--------------------- .nv.constant0._Z12at_incrementPi --------------------------
	.section	.nv.constant0._Z12at_incrementPi,"a",@progbits
	.sectionflags	@""
	.align	4
.nv.constant0._Z12at_incrementPi:
	.zero		904


//--------------------- .nv.constant0._Z9incrementPi --------------------------
	.section	.nv.constant0._Z9incrementPi,"a",@progbits
	.sectionflags	@""
	.align	4
.nv.constant0._Z9incrementPi:
	.zero		904


//--------------------- SYMBOLS --------------------------

	.type		.nv.reservedSmem.offset0,@object
	.size		.nv.reservedSmem.offset0,0x4
